	.headerflags	@"EF_CUDA_TEXMODE_UNIFIED EF_CUDA_64BIT_ADDRESS EF_CUDA_ACCELERATORS EF_CUDA_SM90 EF_CUDA_VIRTUAL_SM(EF_CUDA_SM90)"
	.elftype	@"ET_EXEC"


//--------------------- .nv.info                  --------------------------
	.section	.nv.info,"",@"SHT_CUDA_INFO"
	.align	4


	//----- nvinfo : EIATTR_REGCOUNT
	.align		4
        /*0000*/ 	.byte	0x04, 0x2f
        /*0002*/ 	.short	(.L_1 - .L_0)
	.align		4
.L_0:
        /*0004*/ 	.word	index@(triton_poi_fused_convolution_44)
        /*0008*/ 	.word	0x00000016


	//----- nvinfo : EIATTR_MIN_STACK_SIZE
	.align		4
.L_1:
        /*000c*/ 	.byte	0x04, 0x12
        /*000e*/ 	.short	(.L_3 - .L_2)
	.align		4
.L_2:
        /*0010*/ 	.word	index@(triton_poi_fused_convolution_44)
        /*0014*/ 	.word	0x00000000


	//----- nvinfo : EIATTR_FRAME_SIZE
	.align		4
.L_3:
        /*0018*/ 	.byte	0x04, 0x11
        /*001a*/ 	.short	(.L_5 - .L_4)
	.align		4
.L_4:
        /*001c*/ 	.word	index@(triton_poi_fused_convolution_44)
        /*0020*/ 	.word	0x00000000


	//----- nvinfo : EIATTR_MIN_STACK_SIZE
	.align		4
.L_5:
        /*0024*/ 	.byte	0x04, 0x12
        /*0026*/ 	.short	(.L_7 - .L_6)
	.align		4
.L_6:
        /*0028*/ 	.word	index@(triton_poi_fused_convolution_44)
        /*002c*/ 	.word	0x00000000
.L_7:


//--------------------- .nv.info.triton_poi_fused_convolution_44 --------------------------
	.section	.nv.info.triton_poi_fused_convolution_44,"",@"SHT_CUDA_INFO"
	.sectionflags	@""
	.align	4


	//----- nvinfo : EIATTR_CUDA_API_VERSION
	.align		4
        /*0000*/ 	.byte	0x04, 0x37
        /*0002*/ 	.short	(.L_9 - .L_8)
.L_8:
        /*0004*/ 	.word	0x0000007c


	//----- nvinfo : EIATTR_KPARAM_INFO
	.align		4
.L_9:
        /*0008*/ 	.byte	0x04, 0x17
        /*000a*/ 	.short	(.L_11 - .L_10)
.L_10:
        /*000c*/ 	.word	0x00000000
        /*0010*/ 	.short	0x0004
        /*0012*/ 	.short	0x001c
        /*0014*/ 	.byte	0x00, 0xf0, 0x11, 0x00


	//----- nvinfo : EIATTR_KPARAM_INFO
	.align		4
.L_11:
        /*0018*/ 	.byte	0x04, 0x17
        /*001a*/ 	.short	(.L_13 - .L_12)
.L_12:
        /*001c*/ 	.word	0x00000000
        /*0020*/ 	.short	0x0003
        /*0022*/ 	.short	0x0018
        /*0024*/ 	.byte	0x00, 0xf0, 0x11, 0x00


	//----- nvinfo : EIATTR_KPARAM_INFO
	.align		4
.L_13:
        /*0028*/ 	.byte	0x04, 0x17
        /*002a*/ 	.short	(.L_15 - .L_14)
.L_14:
        /*002c*/ 	.word	0x00000000
        /*0030*/ 	.short	0x0002
        /*0032*/ 	.short	0x0010
        /*0034*/ 	.byte	0x00, 0xf4, 0x21, 0x00


	//----- nvinfo : EIATTR_KPARAM_INFO
	.align		4
.L_15:
        /*0038*/ 	.byte	0x04, 0x17
        /*003a*/ 	.short	(.L_17 - .L_16)
.L_16:
        /*003c*/ 	.word	0x00000000
        /*0040*/ 	.short	0x0001
        /*0042*/ 	.short	0x0008
        /*0044*/ 	.byte	0x00, 0xf4, 0x21, 0x00


	//----- nvinfo : EIATTR_KPARAM_INFO
	.align		4
.L_17:
        /*0048*/ 	.byte	0x04, 0x17
        /*004a*/ 	.short	(.L_19 - .L_18)
.L_18:
        /*004c*/ 	.word	0x00000000
        /*0050*/ 	.short	0x0000
        /*0052*/ 	.short	0x0000
        /*0054*/ 	.byte	0x00, 0xf4, 0x21, 0x00


	//----- nvinfo : EIATTR_SPARSE_MMA_MASK
	.align		4
.L_19:
        /*0058*/ 	.byte	0x03, 0x50
        /*005a*/ 	.short	0x0000


	//----- nvinfo : EIATTR_MAXREG_COUNT
	.align		4
        /*005c*/ 	.byte	0x03, 0x1b
        /*005e*/ 	.short	0x00ff


	//----- nvinfo : EIATTR_EXIT_INSTR_OFFSETS
	.align		4
        /*0060*/ 	.byte	0x04, 0x1c
        /*0062*/ 	.short	(.L_21 - .L_20)


	//   ....[0]....
.L_20:
        /*0064*/ 	.word	0x000003b0


	//   ....[1]....
        /*0068*/ 	.word	0x00000450


	//----- nvinfo : EIATTR_REQNTID
	.align		4
.L_21:
        /*006c*/ 	.byte	0x04, 0x10
        /*006e*/ 	.short	(.L_23 - .L_22)
.L_22:
        /*0070*/ 	.word	0x00000080
        /*0074*/ 	.word	0x00000001
        /*0078*/ 	.word	0x00000001


	//----- nvinfo : EIATTR_CBANK_PARAM_SIZE
	.align		4
.L_23:
        /*007c*/ 	.byte	0x03, 0x19
        /*007e*/ 	.short	0x0020


	//----- nvinfo : EIATTR_PARAM_CBANK
	.align		4
        /*0080*/ 	.byte	0x04, 0x0a
        /*0082*/ 	.short	(.L_25 - .L_24)
	.align		4
.L_24:
        /*0084*/ 	.word	index@(.nv.constant0.triton_poi_fused_convolution_44)
        /*0088*/ 	.short	0x0210
        /*008a*/ 	.short	0x0020


	//----- nvinfo : EIATTR_SW_WAR
	.align		4
.L_25:
        /*008c*/ 	.byte	0x04, 0x36
        /*008e*/ 	.short	(.L_27 - .L_26)
.L_26:
        /*0090*/ 	.word	0x00000008
.L_27:


//--------------------- .nv.callgraph             --------------------------
	.section	.nv.callgraph,"",@"SHT_CUDA_CALLGRAPH"
	.align	4
	.sectionentsize	8
	.align		4
        /*0000*/ 	.word	0x00000000
	.align		4
        /*0004*/ 	.word	0xffffffff
	.align		4
        /*0008*/ 	.word	0x00000000
	.align		4
        /*000c*/ 	.word	0xfffffffe
	.align		4
        /*0010*/ 	.word	0x00000000
	.align		4
        /*0014*/ 	.word	0xfffffffd
	.align		4
        /*0018*/ 	.word	0x00000000
	.align		4
        /*001c*/ 	.word	0xfffffffc


//--------------------- .text.triton_poi_fused_convolution_44 --------------------------
	.section	.text.triton_poi_fused_convolution_44,"ax",@progbits
	.sectionflags	@"SHF_BARRIERS=1"
	.align	128
        .global         triton_poi_fused_convolution_44
        .type           triton_poi_fused_convolution_44,@function
        .size           triton_poi_fused_convolution_44,(.L_x_1 - triton_poi_fused_convolution_44)
        .other          triton_poi_fused_convolution_44,@"STO_CUDA_ENTRY STV_DEFAULT"
triton_poi_fused_convolution_44:
.text.triton_poi_fused_convolution_44:
[----:B------:R-:W0:Y:S02]  /*0000*/  LDC R1, c[0x0][0x28] ;  /* 0x00000a00ff017b82 */ /* 0x000e240000000800 */
[----:B------:R-:W1:Y:S01]  /*0010*/  S2R R15, SR_CTAID.Y ;  /* 0x00000000000f7919 */ /* 0x000e620000002600 */
[----:B------:R-:W2:Y:S01]  /*0020*/  LDC.64 R16, c[0x0][0x210] ;  /* 0x00008400ff107b82 */ /* 0x000ea20000000a00 */
[----:B------:R-:W-:Y:S02]  /*0030*/  CS2R R8, SRZ ;  /* 0x0000000000087805 */ /* 0x000fe4000001ff00 */
[----:B------:R-:W-:Y:S01]  /*0040*/  CS2R R10, SRZ ;  /* 0x00000000000a7805 */ /* 0x000fe2000001ff00 */
[----:B------:R-:W3:Y:S01]  /*0050*/  S2R R2, SR_TID.X ;  /* 0x0000000000027919 */ /* 0x000ee20000002100 */
[----:B------:R-:W-:Y:S01]  /*0060*/  CS2R R6, SRZ ;  /* 0x0000000000067805 */ /* 0x000fe2000001ff00 */
[----:B------:R-:W-:Y:S01]  /*0070*/  ULDC.64 UR6, c[0x0][0x208] ;  /* 0x0000820000067ab9 */ /* 0x000fe20000000a00 */
[----:B------:R-:W4:Y:S01]  /*0080*/  S2R R3, SR_CTAID.X ;  /* 0x0000000000037919 */ /* 0x000f220000002500 */
[----:B-1----:R-:W-:Y:S02]  /*0090*/  IMAD.SHL.U32 R15, R15, 0x10, RZ ;  /* 0x000000100f0f7824 */ /* 0x002fe400078e00ff */
[----:B---3--:R-:W-:Y:S01]  /*00a0*/  IMAD.SHL.U32 R0, R2, 0x4, RZ ;  /* 0x0000000402007824 */ /* 0x008fe200078e00ff */
[----:B------:R-:W-:Y:S01]  /*00b0*/  SHF.R.U32.HI R18, RZ, 0x2, R2 ;  /* 0x00000002ff127819 */ /* 0x000fe20000011602 */
[----:B----4-:R-:W-:-:S03]  /*00c0*/  IMAD.SHL.U32 R3, R3, 0x20, RZ ;  /* 0x0000002003037824 */ /* 0x010fc600078e00ff */
[----:B------:R-:W-:Y:S02]  /*00d0*/  LOP3.LUT R4, R15, 0xc, R0, 0xf8, !PT ;  /* 0x0000000c0f047812 */ /* 0x000fe400078ef800 */
[----:B------:R-:W-:Y:S02]  /*00e0*/  SGXT.U32 R18, R18, 0x5 ;  /* 0x000000051212781a */ /* 0x000fe40000000000 */
[----:B------:R-:W-:Y:S02]  /*00f0*/  ISETP.GE.AND P0, PT, R4, 0x10, PT ;  /* 0x000000100400780c */ /* 0x000fe40003f06270 */
[----:B------:R-:W-:-:S05]  /*0100*/  LOP3.LUT R5, R3, R18, RZ, 0xfc, !PT ;  /* 0x0000001203057212 */ /* 0x000fca00078efcff */
[----:B------:R-:W-:-:S04]  /*0110*/  IMAD R5, R4, 0x400, R5 ;  /* 0x0000040004057824 */ /* 0x000fc800078e0205 */
[----:B------:R-:W-:Y:S02]  /*0120*/  IMAD.SHL.U32 R5, R5, 0x4, RZ ;  /* 0x0000000405057824 */ /* 0x000fe400078e00ff */
[----:B------:R-:W1:Y:S02]  /*0130*/  @!P0 LDC.64 R12, c[0x0][0x218] ;  /* 0x00008600ff0c8b82 */ /* 0x000e640000000a00 */
[----:B--2---:R-:W-:Y:S01]  /*0140*/  IMAD.WIDE R16, R5, 0x4, R16 ;  /* 0x0000000405107825 */ /* 0x004fe200078e0210 */
[----:B------:R-:W-:-:S04]  /*0150*/  CS2R R4, SRZ ;  /* 0x0000000000047805 */ /* 0x000fc8000001ff00 */
[----:B------:R-:W2:Y:S04]  /*0160*/  @!P0 LDG.E.EL.128 R8, desc[UR6][R16.64] ;  /* 0x0000000610088981 */ /* 0x000ea8000c2e1d00 */
[----:B-1----:R1:W2:Y:S01]  /*0170*/  @!P0 LDG.E.EL.128 R4, desc[UR6][R12.64] ;  /* 0x000000060c048981 */ /* 0x0022a2000c2e1d00 */
[----:B------:R-:W3:Y:S01]  /*0180*/  S2UR UR5, SR_CgaCtaId ;  /* 0x00000000000579c3 */ /* 0x000ee20000008800 */
[----:B------:R-:W-:Y:S01]  /*0190*/  IMAD.SHL.U32 R19, R2, 0x80, RZ ;  /* 0x0000008002137824 */ /* 0x000fe200078e00ff */
[----:B------:R-:W-:Y:S01]  /*01a0*/  SHF.R.U32.HI R14, RZ, 0x3, R2 ;  /* 0x00000003ff0e7819 */ /* 0x000fe20000011602 */
[----:B------:R-:W-:-:S03]  /*01b0*/  UMOV UR4, 0x400 ;  /* 0x0000040000047882 */ /* 0x000fc60000000000 */
[----:B------:R-:W-:Y:S02]  /*01c0*/  SGXT.U32 R14, R14, 0x4 ;  /* 0x000000040e0e781a */ /* 0x000fe40000000000 */
[----:B------:R-:W-:Y:S02]  /*01d0*/  LOP3.LUT R19, R19, 0x180, RZ, 0xc0, !PT ;  /* 0x0000018013137812 */ /* 0x000fe400078ec0ff */
[----:B------:R-:W-:Y:S02]  /*01e0*/  LOP3.LUT R14, R15, R14, RZ, 0xfc, !PT ;  /* 0x0000000e0f0e7212 */ /* 0x000fe400078efcff */
[C---:B-1----:R-:W-:Y:S02]  /*01f0*/  LOP3.LUT R12, R19.reuse, 0x20, RZ, 0xfc, !PT ;  /* 0x00000020130c7812 */ /* 0x042fe400078efcff */
[C---:B------:R-:W-:Y:S02]  /*0200*/  LOP3.LUT R15, R19.reuse, 0x40, RZ, 0xfc, !PT ;  /* 0x00000040130f7812 */ /* 0x040fe400078efcff */
[----:B------:R-:W-:-:S02]  /*0210*/  LOP3.LUT R18, R19, R18, RZ, 0xfc, !PT ;  /* 0x0000001213127212 */ /* 0x000fc400078efcff */
[----:B------:R-:W-:Y:S01]  /*0220*/  LOP3.LUT R16, R19, 0x60, RZ, 0xfc, !PT ;  /* 0x0000006013107812 */ /* 0x000fe200078efcff */
[----:B---3--:R-:W-:-:S06]  /*0230*/  UPRMT UR4, UR5, 0x654, UR4 ;  /* 0x0000065405047896 */ /* 0x008fcc0008000004 */
[----:B------:R-:W-:Y:S02]  /*0240*/  LEA.HI R19, R19, UR4, RZ, 0x1d ;  /* 0x0000000413137c11 */ /* 0x000fe4000f8fe8ff */
[----:B------:R-:W-:Y:S02]  /*0250*/  LEA.HI R13, R12, UR4, RZ, 0x1d ;  /* 0x000000040c0d7c11 */ /* 0x000fe4000f8fe8ff */
[----:B------:R-:W-:Y:S02]  /*0260*/  LEA.HI R15, R15, UR4, RZ, 0x1d ;  /* 0x000000040f0f7c11 */ /* 0x000fe4000f8fe8ff */
[----:B------:R-:W-:Y:S01]  /*0270*/  LEA.HI R17, R16, UR4, RZ, 0x1d ;  /* 0x0000000410117c11 */ /* 0x000fe2000f8fe8ff */
[C---:B------:R-:W-:Y:S02]  /*0280*/  IMAD R19, R18.reuse, 0x4, R19 ;  /* 0x0000000412137824 */ /* 0x040fe400078e0213 */
[C---:B------:R-:W-:Y:S02]  /*0290*/  IMAD R12, R18.reuse, 0x4, R13 ;  /* 0x00000004120c7824 */ /* 0x040fe400078e020d */
[----:B------:R-:W-:-:S02]  /*02a0*/  IMAD R15, R18, 0x4, R15 ;  /* 0x00000004120f7824 */ /* 0x000fc400078e020f */
[----:B------:R-:W-:Y:S01]  /*02b0*/  IMAD R18, R18, 0x4, R17 ;  /* 0x0000000412127824 */ /* 0x000fe200078e0211 */
[----:B------:R-:W-:Y:S02]  /*02c0*/  ISETP.GE.AND P0, PT, R14, 0x10, PT ;  /* 0x000000100e00780c */ /* 0x000fe40003f06270 */
[----:B------:R-:W-:Y:S01]  /*02d0*/  SHF.R.U32.HI R13, RZ, 0x1, R2 ;  /* 0x00000001ff0d7819 */ /* 0x000fe20000011602 */
[----:B------:R-:W-:-:S03]  /*02e0*/  IMAD.SHL.U32 R2, R2, 0x10, RZ ;  /* 0x0000001002027824 */ /* 0x000fc600078e00ff */
[----:B------:R-:W-:Y:S02]  /*02f0*/  LOP3.LUT R13, R13, 0x3c, RZ, 0xc0, !PT ;  /* 0x0000003c0d0d7812 */ /* 0x000fe400078ec0ff */
[----:B------:R-:W-:-:S04]  /*0300*/  LOP3.LUT R2, R2, 0x7f0, RZ, 0xc0, !PT ;  /* 0x000007f002027812 */ /* 0x000fc800078ec0ff */
[----:B------:R-:W-:Y:S01]  /*0310*/  IADD3 R13, R2, UR4, R13 ;  /* 0x00000004020d7c10 */ /* 0x000fe2000fffe00d */
[----:B--2---:R-:W-:Y:S01]  /*0320*/  FADD R4, R4, R8 ;  /* 0x0000000804047221 */ /* 0x004fe20000000000 */
[----:B------:R-:W-:Y:S01]  /*0330*/  FADD R5, R5, R9 ;  /* 0x0000000905057221 */ /* 0x000fe20000000000 */
[----:B------:R-:W-:Y:S01]  /*0340*/  FADD R6, R6, R10 ;  /* 0x0000000a06067221 */ /* 0x000fe20000000000 */
[----:B------:R-:W-:Y:S02]  /*0350*/  FADD R7, R7, R11 ;  /* 0x0000000b07077221 */ /* 0x000fe40000000000 */
[----:B------:R1:W-:Y:S04]  /*0360*/  STS [R19], R4 ;  /* 0x0000000413007388 */ /* 0x0003e80000000800 */
[----:B------:R1:W-:Y:S04]  /*0370*/  STS [R12+0x80], R5 ;  /* 0x000080050c007388 */ /* 0x0003e80000000800 */
[----:B------:R1:W-:Y:S04]  /*0380*/  STS [R15+0x100], R6 ;  /* 0x000100060f007388 */ /* 0x0003e80000000800 */
[----:B------:R1:W-:Y:S01]  /*0390*/  STS [R18+0x180], R7 ;  /* 0x0001800712007388 */ /* 0x0003e20000000800 */
[----:B------:R-:W-:Y:S06]  /*03a0*/  BAR.SYNC.DEFER_BLOCKING 0x0 ;  /* 0x0000000000007b1d */ /* 0x000fec0000010000 */
[----:B-1----:R-:W-:Y:S05]  /*03b0*/  @P0 EXIT ;  /* 0x000000000000094d */ /* 0x002fea0003800000 */
[----:B------:R-:W-:Y:S01]  /*03c0*/  LDS R4, [R13] ;  /* 0x000000000d047984 */ /* 0x000fe20000000800 */
[----:B------:R-:W0:Y:S01]  /*03d0*/  LDC.64 R8, c[0x0][0x220] ;  /* 0x00008800ff087b82 */ /* 0x000e220000000a00 */
[----:B------:R-:W-:Y:S02]  /*03e0*/  LOP3.LUT R3, R3, 0x1c, R0, 0xf8, !PT ;  /* 0x0000001c03037812 */ /* 0x000fe400078ef800 */
[----:B------:R-:W-:Y:S03]  /*03f0*/  LDS R5, [R13+0x4] ;  /* 0x000004000d057984 */ /* 0x000fe60000000800 */
[----:B------:R-:W-:Y:S01]  /*0400*/  IMAD R3, R14, 0x1000, R3 ;  /* 0x000010000e037824 */ /* 0x000fe200078e0203 */
[----:B------:R-:W-:Y:S04]  /*0410*/  LDS R6, [R13+0x8] ;  /* 0x000008000d067984 */ /* 0x000fe80000000800 */
[----:B------:R-:W1:Y:S01]  /*0420*/  LDS R7, [R13+0xc] ;  /* 0x00000c000d077984 */ /* 0x000e620000000800 */
[----:B0-----:R-:W-:-:S05]  /*0430*/  IMAD.WIDE R2, R3, 0x4, R8 ;  /* 0x0000000403027825 */ /* 0x001fca00078e0208 */
[----:B-1----:R-:W-:Y:S01]  /*0440*/  STG.E.128 desc[UR6][R2.64], R4 ;  /* 0x0000000402007986 */ /* 0x002fe2000c101d06 */
[----:B------:R-:W-:Y:S05]  /*0450*/  EXIT ;  /* 0x000000000000794d */ /* 0x000fea0003800000 */
.L_x_0:
[----:B------:R-:W-:-:S00]  /*0460*/  BRA `(.L_x_0) ;  /* 0xfffffffc00fc7947 */ /* 0x000fc0000383ffff */
[----:B------:R-:W-:-:S00]  /*0470*/  NOP ;  /* 0x0000000000007918 */ /* 0x000fc00000000000 */
        /* <DEDUP_REMOVED lines=8> */
.L_x_1:


//--------------------- .nv.shared.triton_poi_fused_convolution_44 --------------------------
	.section	.nv.shared.triton_poi_fused_convolution_44,"aw",@nobits
	.sectionflags	@""
	.align	16
	.zero		1024


//--------------------- .nv.constant0.triton_poi_fused_convolution_44 --------------------------
	.section	.nv.constant0.triton_poi_fused_convolution_44,"a",@progbits
	.sectionflags	@""
	.align	4
.nv.constant0.triton_poi_fused_convolution_44:
	.zero		560
